//
// Generated by NVIDIA NVVM Compiler
//
// Compiler Build ID: CL-36424714
// Cuda compilation tools, release 13.0, V13.0.88
// Based on NVVM 20.0.0
//

.version 9.0
.target sm_100
.address_size 64

	// .globl	_Z9incrementPii

.visible .entry _Z9incrementPii(
	.param .u64 .ptr .align 1 _Z9incrementPii_param_0,
	.param .u32 _Z9incrementPii_param_1
)
{
	.reg .pred 	%p<2>;
	.reg .b32 	%r<8>;
	.reg .b64 	%rd<5>;

	ld.param.u64 	%rd1, [_Z9incrementPii_param_0];
	ld.param.u32 	%r2, [_Z9incrementPii_param_1];
	mov.u32 	%r3, %ntid.x;
	mov.u32 	%r4, %ctaid.x;
	mov.u32 	%r5, %tid.x;
	mad.lo.s32 	%r1, %r3, %r4, %r5;
	setp.ge.s32 	%p1, %r1, %r2;
	@%p1 bra 	$L__BB0_2;
	cvta.to.global.u64 	%rd2, %rd1;
	mul.wide.s32 	%rd3, %r1, 4;
	add.s64 	%rd4, %rd2, %rd3;
	ld.global.u32 	%r6, [%rd4];
	add.s32 	%r7, %r6, 1;
	st.global.u32 	[%rd4], %r7;
$L__BB0_2:
	ret;

}


// ===== COMPILED SASS (sm_100) =====

	.target	sm_100

	.elftype	@"ET_EXEC"


//--------------------- .note.nv.tkinfo           --------------------------
	.section	.note.nv.tkinfo,"",@"SHT_NOTE"
	.sectionflags	@"SHF_NOTE_NV_TKINFO"
	.tkinfo
        /*0018*/ 	.word	0x00000002
        /*0030*/ 	.string	""
        /*0030*/ 	.string	"ptxas"
        /*0030*/ 	.string	"Cuda compilation tools, release 13.0, V13.0.88"
        /*0030*/ 	.string	"Build cuda_13.0.r13.0/compiler.36424714_0"
        /*0030*/ 	.string	"-arch sm_100 -m 64 "



//--------------------- .note.nv.cuinfo           --------------------------
	.section	.note.nv.cuinfo,"",@"SHT_NOTE"
	.sectionflags	@"SHF_NOTE_NV_CUINFO"
        /*0018*/ 	.short	0x0002
        /*001a*/ 	.short	0x0064
        /*001c*/ 	.short	0x0082
	.zero		2


//--------------------- .nv.info                  --------------------------
	.section	.nv.info,"",@"SHT_CUDA_INFO"
	.align	4


	//----- nvinfo : EIATTR_REGCOUNT
	.align		4
        /*0000*/ 	.byte	0x04, 0x2f
        /*0002*/ 	.short	(.L_1 - .L_0)
	.align		4
.L_0:
        /*0004*/ 	.word	index@(_Z9incrementPii)
        /*0008*/ 	.word	0x00000008


	//----- nvinfo : EIATTR_FRAME_SIZE
	.align		4
.L_1:
        /*000c*/ 	.byte	0x04, 0x11
        /*000e*/ 	.short	(.L_3 - .L_2)
	.align		4
.L_2:
        /*0010*/ 	.word	index@(_Z9incrementPii)
        /*0014*/ 	.word	0x00000000


	//----- nvinfo : EIATTR_MIN_STACK_SIZE
	.align		4
.L_3:
        /*0018*/ 	.byte	0x04, 0x12
        /*001a*/ 	.short	(.L_5 - .L_4)
	.align		4
.L_4:
        /*001c*/ 	.word	index@(_Z9incrementPii)
        /*0020*/ 	.word	0x00000000
.L_5:


//--------------------- .nv.compat                --------------------------
	.section	.nv.compat,"",@"SHT_CUDA_COMPAT_INFO"
	.align	4
        /*0000*/ 	.byte	0x02, 0x09, 0x00, 0x00, 0x02, 0x02, 0x01, 0x00, 0x02, 0x05, 0x05, 0x00, 0x03, 0x07, 0x01, 0x01
        /*0010*/ 	.byte	0x02, 0x03, 0x00, 0x00, 0x02, 0x06, 0x01, 0x00, 0x04, 0x0b, 0x08, 0x00, 0x09, 0x00, 0x00, 0x00
        /*0020*/ 	.byte	0x00, 0x00, 0x00, 0x00


//--------------------- .nv.info._Z9incrementPii  --------------------------
	.section	.nv.info._Z9incrementPii,"",@"SHT_CUDA_INFO"
	.sectionflags	@""
	.align	4


	//----- nvinfo : EIATTR_CUDA_API_VERSION
	.align		4
        /*0000*/ 	.byte	0x04, 0x37
        /*0002*/ 	.short	(.L_7 - .L_6)
.L_6:
        /*0004*/ 	.word	0x00000082


	//----- nvinfo : EIATTR_KPARAM_INFO
	.align		4
.L_7:
        /*0008*/ 	.byte	0x04, 0x17
        /*000a*/ 	.short	(.L_9 - .L_8)
.L_8:
        /*000c*/ 	.word	0x00000000
        /*0010*/ 	.short	0x0001
        /*0012*/ 	.short	0x0008
        /*0014*/ 	.byte	0x00, 0xf0, 0x11, 0x00


	//----- nvinfo : EIATTR_KPARAM_INFO
	.align		4
.L_9:
        /*0018*/ 	.byte	0x04, 0x17
        /*001a*/ 	.short	(.L_11 - .L_10)
.L_10:
        /*001c*/ 	.word	0x00000000
        /*0020*/ 	.short	0x0000
        /*0022*/ 	.short	0x0000
        /*0024*/ 	.byte	0x00, 0xf5, 0x21, 0x00


	//----- nvinfo : EIATTR_SPARSE_MMA_MASK
	.align		4
.L_11:
        /*0028*/ 	.byte	0x03, 0x50
        /*002a*/ 	.short	0x0000


	//----- nvinfo : EIATTR_MAXREG_COUNT
	.align		4
        /*002c*/ 	.byte	0x03, 0x1b
        /*002e*/ 	.short	0x00ff


	//----- nvinfo : EIATTR_MERCURY_ISA_VERSION
	.align		4
        /*0030*/ 	.byte	0x03, 0x5f
        /*0032*/ 	.short	0x0101


	//----- nvinfo : EIATTR_VRC_CTA_INIT_COUNT
	.align		4
        /*0034*/ 	.byte	0x02, 0x4a
	.zero		1
	.zero		1


	//----- nvinfo : EIATTR_EXIT_INSTR_OFFSETS
	.align		4
        /*0038*/ 	.byte	0x04, 0x1c
        /*003a*/ 	.short	(.L_13 - .L_12)


	//   ....[0]....
.L_12:
        /*003c*/ 	.word	0x00000070


	//   ....[1]....
        /*0040*/ 	.word	0x000000e0


	//----- nvinfo : EIATTR_CBANK_PARAM_SIZE
	.align		4
.L_13:
        /*0044*/ 	.byte	0x03, 0x19
        /*0046*/ 	.short	0x000c


	//----- nvinfo : EIATTR_PARAM_CBANK
	.align		4
        /*0048*/ 	.byte	0x04, 0x0a
        /*004a*/ 	.short	(.L_15 - .L_14)
	.align		4
.L_14:
        /*004c*/ 	.word	index@(.nv.constant0._Z9incrementPii)
        /*0050*/ 	.short	0x0380
        /*0052*/ 	.short	0x000c


	//----- nvinfo : EIATTR_SW_WAR
	.align		4
.L_15:
        /*0054*/ 	.byte	0x04, 0x36
        /*0056*/ 	.short	(.L_17 - .L_16)
.L_16:
        /*0058*/ 	.word	0x00000008
.L_17:


//--------------------- .nv.callgraph             --------------------------
	.section	.nv.callgraph,"",@"SHT_CUDA_CALLGRAPH"
	.align	4
	.sectionentsize	8
	.align		4
        /*0000*/ 	.word	0x00000000
	.align		4
        /*0004*/ 	.word	0xffffffff
	.align		4
        /*0008*/ 	.word	0x00000000
	.align		4
        /*000c*/ 	.word	0xfffffffe
	.align		4
        /*0010*/ 	.word	0x00000000
	.align		4
        /*0014*/ 	.word	0xfffffffd
	.align		4
        /*0018*/ 	.word	0x00000000
	.align		4
        /*001c*/ 	.word	0xfffffffc


//--------------------- .text._Z9incrementPii     --------------------------
	.section	.text._Z9incrementPii,"ax",@progbits
	.align	128
        .global         _Z9incrementPii
        .type           _Z9incrementPii,@function
        .size           _Z9incrementPii,(.L_x_1 - _Z9incrementPii)
        .other          _Z9incrementPii,@"STO_CUDA_ENTRY STV_DEFAULT"
_Z9incrementPii:
.text._Z9incrementPii:
[----:B------:R-:W-:Y:S01]  /*0000*/  LDC R1, c[0x0][0x37c] ;  /* 0x0000df00ff017b82 */ /* 0x000fe20000000800 */
[----:B------:R-:W0:Y:S01]  /*0010*/  S2R R5, SR_CTAID.X ;  /* 0x0000000000057919 */ /* 0x000e220000002500 */
[----:B------:R-:W0:Y:S01]  /*0020*/  LDCU UR4, c[0x0][0x360] ;  /* 0x00006c00ff0477ac */ /* 0x000e220008000800 */
[----:B------:R-:W0:Y:S01]  /*0030*/  S2R R0, SR_TID.X ;  /* 0x0000000000007919 */ /* 0x000e220000002100 */
[----:B------:R-:W1:Y:S01]  /*0040*/  LDCU UR5, c[0x0][0x388] ;  /* 0x00007100ff0577ac */ /* 0x000e620008000800 */
[----:B0-----:R-:W-:-:S05]  /*0050*/  IMAD R5, R5, UR4, R0 ;  /* 0x0000000405057c24 */ /* 0x001fca000f8e0200 */
[----:B-1----:R-:W-:-:S13]  /*0060*/  ISETP.GE.AND P0, PT, R5, UR5, PT ;  /* 0x0000000505007c0c */ /* 0x002fda000bf06270 */
[----:B------:R-:W-:Y:S05]  /*0070*/  @P0 EXIT ;  /* 0x000000000000094d */ /* 0x000fea0003800000 */
[----:B------:R-:W0:Y:S01]  /*0080*/  LDC.64 R2, c[0x0][0x380] ;  /* 0x0000e000ff027b82 */ /* 0x000e220000000a00 */
[----:B------:R-:W1:Y:S01]  /*0090*/  LDCU.64 UR4, c[0x0][0x358] ;  /* 0x00006b00ff0477ac */ /* 0x000e620008000a00 */
[----:B0-----:R-:W-:-:S05]  /*00a0*/  IMAD.WIDE R2, R5, 0x4, R2 ;  /* 0x0000000405027825 */ /* 0x001fca00078e0202 */
[----:B-1----:R-:W2:Y:S02]  /*00b0*/  LDG.E R0, desc[UR4][R2.64] ;  /* 0x0000000402007981 */ /* 0x002ea4000c1e1900 */
[----:B--2---:R-:W-:-:S05]  /*00c0*/  IADD3 R5, PT, PT, R0, 0x1, RZ ;  /* 0x0000000100057810 */ /* 0x004fca0007ffe0ff */
[----:B------:R-:W-:Y:S01]  /*00d0*/  STG.E desc[UR4][R2.64], R5 ;  /* 0x0000000502007986 */ /* 0x000fe2000c101904 */
[----:B------:R-:W-:Y:S05]  /*00e0*/  EXIT ;  /* 0x000000000000794d */ /* 0x000fea0003800000 */
.L_x_0:
[----:B------:R-:W-:-:S00]  /*00f0*/  BRA `(.L_x_0) ;  /* 0xfffffffc00fc7947 */ /* 0x000fc0000383ffff */
[----:B------:R-:W-:-:S00]  /*0100*/  NOP ;  /* 0x0000000000007918 */ /* 0x000fc00000000000 */
[----:B------:R-:W-:-:S00]  /*0110*/  NOP ;  /* 0x0000000000007918 */ /* 0x000fc00000000000 */
[----:B------:R-:W-:-:S00]  /*0120*/  NOP ;  /* 0x0000000000007918 */ /* 0x000fc00000000000 */
[----:B------:R-:W-:-:S00]  /*0130*/  NOP ;  /* 0x0000000000007918 */ /* 0x000fc00000000000 */
[----:B------:R-:W-:-:S00]  /*0140*/  NOP ;  /* 0x0000000000007918 */ /* 0x000fc00000000000 */
[----:B------:R-:W-:-:S00]  /*0150*/  NOP ;  /* 0x0000000000007918 */ /* 0x000fc00000000000 */
[----:B------:R-:W-:-:S00]  /*0160*/  NOP ;  /* 0x0000000000007918 */ /* 0x000fc00000000000 */
[----:B------:R-:W-:-:S00]  /*0170*/  NOP ;  /* 0x0000000000007918 */ /* 0x000fc00000000000 */
.L_x_1:


//--------------------- .nv.shared.reserved.0     --------------------------
	.section	.nv.shared.reserved.0,"aw",@nobits
	.weak		__nv_reservedSMEM_offset_0_alias
	.size		__nv_reservedSMEM_offset_0_alias, 0, 64
	.other		__nv_reservedSMEM_offset_0_alias,@"STO_CUDA_RESERVED_SHARED STV_DEFAULT"
__nv_reservedSMEM_offset_0_alias:
	.zero		0
	.zero		64


//--------------------- .nv.constant0._Z9incrementPii --------------------------
	.section	.nv.constant0._Z9incrementPii,"a",@progbits
	.sectionflags	@""
	.align	4
.nv.constant0._Z9incrementPii:
	.zero		908


//--------------------- SYMBOLS --------------------------

	.type		.nv.reservedSmem.offset0,@object
	.size		.nv.reservedSmem.offset0,0x4
